//
// Generated by NVIDIA NVVM Compiler
//
// Compiler Build ID: CL-19856038
// Cuda compilation tools, release 7.5, V7.5.17
// Based on LLVM 3.4svn
//

.version 4.3
.target sm_50
.address_size 64

	// .weak	cudaMalloc
// reducesum$__cuda_local_var_42750_10_non_const_sdata has been demoted

.weak .func  (.param .b32 func_retval0) cudaMalloc(
	.param .b64 cudaMalloc_param_0,
	.param .b64 cudaMalloc_param_1
)
{
	.reg .b32 	%r<2>;


	mov.u32 	%r1, 30;
	st.param.b32	[func_retval0+0], %r1;
	ret;
}

	// .weak	cudaFuncGetAttributes
.weak .func  (.param .b32 func_retval0) cudaFuncGetAttributes(
	.param .b64 cudaFuncGetAttributes_param_0,
	.param .b64 cudaFuncGetAttributes_param_1
)
{
	.reg .b32 	%r<2>;


	mov.u32 	%r1, 30;
	st.param.b32	[func_retval0+0], %r1;
	ret;
}

	// .weak	cudaDeviceGetAttribute
.weak .func  (.param .b32 func_retval0) cudaDeviceGetAttribute(
	.param .b64 cudaDeviceGetAttribute_param_0,
	.param .b32 cudaDeviceGetAttribute_param_1,
	.param .b32 cudaDeviceGetAttribute_param_2
)
{
	.reg .b32 	%r<2>;


	mov.u32 	%r1, 30;
	st.param.b32	[func_retval0+0], %r1;
	ret;
}

	// .weak	cudaGetDevice
.weak .func  (.param .b32 func_retval0) cudaGetDevice(
	.param .b64 cudaGetDevice_param_0
)
{
	.reg .b32 	%r<2>;


	mov.u32 	%r1, 30;
	st.param.b32	[func_retval0+0], %r1;
	ret;
}

	// .weak	cudaOccupancyMaxActiveBlocksPerMultiprocessor
.weak .func  (.param .b32 func_retval0) cudaOccupancyMaxActiveBlocksPerMultiprocessor(
	.param .b64 cudaOccupancyMaxActiveBlocksPerMultiprocessor_param_0,
	.param .b64 cudaOccupancyMaxActiveBlocksPerMultiprocessor_param_1,
	.param .b32 cudaOccupancyMaxActiveBlocksPerMultiprocessor_param_2,
	.param .b64 cudaOccupancyMaxActiveBlocksPerMultiprocessor_param_3
)
{
	.reg .b32 	%r<2>;


	mov.u32 	%r1, 30;
	st.param.b32	[func_retval0+0], %r1;
	ret;
}

	// .weak	cudaOccupancyMaxActiveBlocksPerMultiprocessorWithFlags
.weak .func  (.param .b32 func_retval0) cudaOccupancyMaxActiveBlocksPerMultiprocessorWithFlags(
	.param .b64 cudaOccupancyMaxActiveBlocksPerMultiprocessorWithFlags_param_0,
	.param .b64 cudaOccupancyMaxActiveBlocksPerMultiprocessorWithFlags_param_1,
	.param .b32 cudaOccupancyMaxActiveBlocksPerMultiprocessorWithFlags_param_2,
	.param .b64 cudaOccupancyMaxActiveBlocksPerMultiprocessorWithFlags_param_3,
	.param .b32 cudaOccupancyMaxActiveBlocksPerMultiprocessorWithFlags_param_4
)
{
	.reg .b32 	%r<2>;


	mov.u32 	%r1, 30;
	st.param.b32	[func_retval0+0], %r1;
	ret;
}

	// .globl	reducesum
.visible .entry reducesum(
	.param .u64 reducesum_param_0,
	.param .u64 reducesum_param_1,
	.param .f32 reducesum_param_2,
	.param .u32 reducesum_param_3
)
{
	.reg .pred 	%p<8>;
	.reg .f32 	%f<30>;
	.reg .b32 	%r<15>;
	.reg .b64 	%rd<13>;
	// demoted variable
	.shared .align 4 .b8 reducesum$__cuda_local_var_42750_10_non_const_sdata[2048];

	ld.param.u64 	%rd4, [reducesum_param_0];
	ld.param.u64 	%rd3, [reducesum_param_1];
	ld.param.f32 	%f29, [reducesum_param_2];
	ld.param.u32 	%r9, [reducesum_param_3];
	cvta.to.global.u64 	%rd1, %rd4;
	mov.u32 	%r14, %ntid.x;
	mov.u32 	%r10, %ctaid.x;
	mov.u32 	%r2, %tid.x;
	mad.lo.s32 	%r13, %r14, %r10, %r2;
	mov.u32 	%r11, %nctaid.x;
	mul.lo.s32 	%r4, %r11, %r14;
	setp.ge.s32	%p1, %r13, %r9;
	@%p1 bra 	BB6_2;

BB6_1:
	mul.wide.s32 	%rd5, %r13, 4;
	add.s64 	%rd6, %rd1, %rd5;
	ld.global.nc.f32 	%f5, [%rd6];
	add.f32 	%f29, %f29, %f5;
	add.s32 	%r13, %r13, %r4;
	setp.lt.s32	%p2, %r13, %r9;
	@%p2 bra 	BB6_1;

BB6_2:
	mul.wide.s32 	%rd7, %r2, 4;
	mov.u64 	%rd8, reducesum$__cuda_local_var_42750_10_non_const_sdata;
	add.s64 	%rd2, %rd8, %rd7;
	st.shared.f32 	[%rd2], %f29;
	bar.sync 	0;
	setp.lt.u32	%p3, %r14, 66;
	@%p3 bra 	BB6_6;

BB6_3:
	mov.u32 	%r7, %r14;
	shr.u32 	%r14, %r7, 1;
	setp.ge.u32	%p4, %r2, %r14;
	@%p4 bra 	BB6_5;

	ld.shared.f32 	%f6, [%rd2];
	add.s32 	%r12, %r14, %r2;
	mul.wide.u32 	%rd9, %r12, 4;
	add.s64 	%rd11, %rd8, %rd9;
	ld.shared.f32 	%f7, [%rd11];
	add.f32 	%f8, %f6, %f7;
	st.shared.f32 	[%rd2], %f8;

BB6_5:
	bar.sync 	0;
	setp.gt.u32	%p5, %r7, 131;
	@%p5 bra 	BB6_3;

BB6_6:
	setp.gt.s32	%p6, %r2, 31;
	@%p6 bra 	BB6_8;

	ld.volatile.shared.f32 	%f9, [%rd2];
	ld.volatile.shared.f32 	%f10, [%rd2+128];
	add.f32 	%f11, %f9, %f10;
	st.volatile.shared.f32 	[%rd2], %f11;
	ld.volatile.shared.f32 	%f12, [%rd2+64];
	ld.volatile.shared.f32 	%f13, [%rd2];
	add.f32 	%f14, %f13, %f12;
	st.volatile.shared.f32 	[%rd2], %f14;
	ld.volatile.shared.f32 	%f15, [%rd2+32];
	ld.volatile.shared.f32 	%f16, [%rd2];
	add.f32 	%f17, %f16, %f15;
	st.volatile.shared.f32 	[%rd2], %f17;
	ld.volatile.shared.f32 	%f18, [%rd2+16];
	ld.volatile.shared.f32 	%f19, [%rd2];
	add.f32 	%f20, %f19, %f18;
	st.volatile.shared.f32 	[%rd2], %f20;
	ld.volatile.shared.f32 	%f21, [%rd2+8];
	ld.volatile.shared.f32 	%f22, [%rd2];
	add.f32 	%f23, %f22, %f21;
	st.volatile.shared.f32 	[%rd2], %f23;
	ld.volatile.shared.f32 	%f24, [%rd2+4];
	ld.volatile.shared.f32 	%f25, [%rd2];
	add.f32 	%f26, %f25, %f24;
	st.volatile.shared.f32 	[%rd2], %f26;

BB6_8:
	setp.ne.s32	%p7, %r2, 0;
	@%p7 bra 	BB6_10;

	cvta.to.global.u64 	%rd12, %rd3;
	ld.shared.f32 	%f27, [reducesum$__cuda_local_var_42750_10_non_const_sdata];
	atom.global.add.f32 	%f28, [%rd12], %f27;

BB6_10:
	ret;
}




// ===== COMPILED SASS (sm_100) =====

	.target	sm_100

	.elftype	@"ET_EXEC"


//--------------------- .note.nv.tkinfo           --------------------------
	.section	.note.nv.tkinfo,"",@"SHT_NOTE"
	.sectionflags	@"SHF_NOTE_NV_TKINFO"
	.tkinfo
        /*0018*/ 	.word	0x00000002
        /*0030*/ 	.string	""
        /*0030*/ 	.string	"ptxas"
        /*0030*/ 	.string	"Cuda compilation tools, release 13.0, V13.0.88"
        /*0030*/ 	.string	"Build cuda_13.0.r13.0/compiler.36424714_0"
        /*0030*/ 	.string	"-arch sm_100 "



//--------------------- .note.nv.cuinfo           --------------------------
	.section	.note.nv.cuinfo,"",@"SHT_NOTE"
	.sectionflags	@"SHF_NOTE_NV_CUINFO"
        /*0018*/ 	.short	0x0002
        /*001a*/ 	.short	0x0032
        /*001c*/ 	.short	0x0082
	.zero		2


//--------------------- .nv.info                  --------------------------
	.section	.nv.info,"",@"SHT_CUDA_INFO"
	.align	4


	//----- nvinfo : EIATTR_REGCOUNT
	.align		4
        /*0000*/ 	.byte	0x04, 0x2f
        /*0002*/ 	.short	(.L_1 - .L_0)
	.align		4
.L_0:
        /*0004*/ 	.word	index@(reducesum)
        /*0008*/ 	.word	0x0000000a


	//----- nvinfo : EIATTR_FRAME_SIZE
	.align		4
.L_1:
        /*000c*/ 	.byte	0x04, 0x11
        /*000e*/ 	.short	(.L_3 - .L_2)
	.align		4
.L_2:
        /*0010*/ 	.word	index@(reducesum)
        /*0014*/ 	.word	0x00000000


	//----- nvinfo : EIATTR_MIN_STACK_SIZE
	.align		4
.L_3:
        /*0018*/ 	.byte	0x04, 0x12
        /*001a*/ 	.short	(.L_5 - .L_4)
	.align		4
.L_4:
        /*001c*/ 	.word	index@(reducesum)
        /*0020*/ 	.word	0x00000000
.L_5:


//--------------------- .nv.compat                --------------------------
	.section	.nv.compat,"",@"SHT_CUDA_COMPAT_INFO"
	.align	4
        /*0000*/ 	.byte	0x02, 0x09, 0x00, 0x00, 0x02, 0x02, 0x01, 0x00, 0x02, 0x05, 0x05, 0x00, 0x03, 0x07, 0x01, 0x01
        /*0010*/ 	.byte	0x02, 0x03, 0x00, 0x00, 0x02, 0x06, 0x01, 0x00, 0x04, 0x0b, 0x08, 0x00, 0x09, 0x00, 0x00, 0x00
        /*0020*/ 	.byte	0x00, 0x00, 0x00, 0x00


//--------------------- .nv.info.reducesum        --------------------------
	.section	.nv.info.reducesum,"",@"SHT_CUDA_INFO"
	.sectionflags	@""
	.align	4


	//----- nvinfo : EIATTR_CUDA_API_VERSION
	.align		4
        /*0000*/ 	.byte	0x04, 0x37
        /*0002*/ 	.short	(.L_7 - .L_6)
.L_6:
        /*0004*/ 	.word	0x00000082


	//----- nvinfo : EIATTR_KPARAM_INFO
	.align		4
.L_7:
        /*0008*/ 	.byte	0x04, 0x17
        /*000a*/ 	.short	(.L_9 - .L_8)
.L_8:
        /*000c*/ 	.word	0x00000000
        /*0010*/ 	.short	0x0003
        /*0012*/ 	.short	0x0014
        /*0014*/ 	.byte	0x00, 0xf0, 0x11, 0x00


	//----- nvinfo : EIATTR_KPARAM_INFO
	.align		4
.L_9:
        /*0018*/ 	.byte	0x04, 0x17
        /*001a*/ 	.short	(.L_11 - .L_10)
.L_10:
        /*001c*/ 	.word	0x00000000
        /*0020*/ 	.short	0x0002
        /*0022*/ 	.short	0x0010
        /*0024*/ 	.byte	0x00, 0xf0, 0x11, 0x00


	//----- nvinfo : EIATTR_KPARAM_INFO
	.align		4
.L_11:
        /*0028*/ 	.byte	0x04, 0x17
        /*002a*/ 	.short	(.L_13 - .L_12)
.L_12:
        /*002c*/ 	.word	0x00000000
        /*0030*/ 	.short	0x0001
        /*0032*/ 	.short	0x0008
        /*0034*/ 	.byte	0x00, 0xf0, 0x21, 0x00


	//----- nvinfo : EIATTR_KPARAM_INFO
	.align		4
.L_13:
        /*0038*/ 	.byte	0x04, 0x17
        /*003a*/ 	.short	(.L_15 - .L_14)
.L_14:
        /*003c*/ 	.word	0x00000000
        /*0040*/ 	.short	0x0000
        /*0042*/ 	.short	0x0000
        /*0044*/ 	.byte	0x00, 0xf0, 0x21, 0x00


	//----- nvinfo : EIATTR_SPARSE_MMA_MASK
	.align		4
.L_15:
        /*0048*/ 	.byte	0x03, 0x50
        /*004a*/ 	.short	0x0000


	//----- nvinfo : EIATTR_MAXREG_COUNT
	.align		4
        /*004c*/ 	.byte	0x03, 0x1b
        /*004e*/ 	.short	0x00ff


	//----- nvinfo : EIATTR_NUM_BARRIERS
	.align		4
        /*0050*/ 	.byte	0x02, 0x4c
        /*0052*/ 	.byte	0x01
	.zero		1


	//----- nvinfo : EIATTR_MERCURY_ISA_VERSION
	.align		4
        /*0054*/ 	.byte	0x03, 0x5f
        /*0056*/ 	.short	0x0101


	//----- nvinfo : EIATTR_VRC_CTA_INIT_COUNT
	.align		4
        /*0058*/ 	.byte	0x02, 0x4a
	.zero		1
	.zero		1


	//----- nvinfo : EIATTR_EXIT_INSTR_OFFSETS
	.align		4
        /*005c*/ 	.byte	0x04, 0x1c
        /*005e*/ 	.short	(.L_17 - .L_16)


	//   ....[0]....
.L_16:
        /*0060*/ 	.word	0x00000470


	//   ....[1]....
        /*0064*/ 	.word	0x000004e0


	//----- nvinfo : EIATTR_CRS_STACK_SIZE
	.align		4
.L_17:
        /*0068*/ 	.byte	0x04, 0x1e
        /*006a*/ 	.short	(.L_19 - .L_18)
.L_18:
        /*006c*/ 	.word	0x00000000


	//----- nvinfo : EIATTR_CBANK_PARAM_SIZE
	.align		4
.L_19:
        /*0070*/ 	.byte	0x03, 0x19
        /*0072*/ 	.short	0x0018


	//----- nvinfo : EIATTR_PARAM_CBANK
	.align		4
        /*0074*/ 	.byte	0x04, 0x0a
        /*0076*/ 	.short	(.L_21 - .L_20)
	.align		4
.L_20:
        /*0078*/ 	.word	index@(.nv.constant0.reducesum)
        /*007c*/ 	.short	0x0380
        /*007e*/ 	.short	0x0018


	//----- nvinfo : EIATTR_SW_WAR
	.align		4
.L_21:
        /*0080*/ 	.byte	0x04, 0x36
        /*0082*/ 	.short	(.L_23 - .L_22)
.L_22:
        /*0084*/ 	.word	0x00000008
.L_23:


//--------------------- .nv.callgraph             --------------------------
	.section	.nv.callgraph,"",@"SHT_CUDA_CALLGRAPH"
	.align	4
	.sectionentsize	8
	.align		4
        /*0000*/ 	.word	0x00000000
	.align		4
        /*0004*/ 	.word	0xffffffff
	.align		4
        /*0008*/ 	.word	0x00000000
	.align		4
        /*000c*/ 	.word	0xfffffffe
	.align		4
        /*0010*/ 	.word	0x00000000
	.align		4
        /*0014*/ 	.word	0xfffffffd
	.align		4
        /*0018*/ 	.word	0x00000000
	.align		4
        /*001c*/ 	.word	0xfffffffc


//--------------------- .text.reducesum           --------------------------
	.section	.text.reducesum,"ax",@progbits
	.align	128
        .global         reducesum
        .type           reducesum,@function
        .size           reducesum,(.L_x_8 - reducesum)
        .other          reducesum,@"STO_CUDA_ENTRY STV_DEFAULT"
reducesum:
.text.reducesum:
[----:B------:R-:W-:Y:S01]  /*0000*/  LDC R1, c[0x0][0x37c] ;  /* 0x0000df00ff017b82 */ /* 0x000fe20000000800 */
[----:B------:R-:W0:Y:S01]  /*0010*/  S2R R0, SR_CTAID.X ;  /* 0x0000000000007919 */ /* 0x000e220000002500 */
[----:B------:R-:W1:Y:S01]  /*0020*/  LDCU UR5, c[0x0][0x360] ;  /* 0x00006c00ff0577ac */ /* 0x000e620008000800 */
[----:B------:R-:W-:Y:S01]  /*0030*/  BSSY.RECONVERGENT B0, `(.L_x_0) ;  /* 0x0000012000007945 */ /* 0x000fe20003800200 */
[----:B------:R-:W0:Y:S01]  /*0040*/  S2R R7, SR_TID.X ;  /* 0x0000000000077919 */ /* 0x000e220000002100 */
[----:B------:R-:W2:Y:S01]  /*0050*/  LDCU UR6, c[0x0][0x394] ;  /* 0x00007280ff0677ac */ /* 0x000ea20008000800 */
[----:B------:R-:W3:Y:S01]  /*0060*/  LDCU UR7, c[0x0][0x390] ;  /* 0x00007200ff0777ac */ /* 0x000ee20008000800 */
[----:B------:R-:W1:Y:S01]  /*0070*/  LDCU UR4, c[0x0][0x370] ;  /* 0x00006e00ff0477ac */ /* 0x000e620008000800 */
[----:B------:R-:W4:Y:S01]  /*0080*/  LDCU.64 UR8, c[0x0][0x358] ;  /* 0x00006b00ff0877ac */ /* 0x000f220008000a00 */
[----:B---3--:R-:W-:Y:S01]  /*0090*/  MOV R6, UR7 ;  /* 0x0000000700067c02 */ /* 0x008fe20008000f00 */
[----:B-1----:R-:W-:-:S02]  /*00a0*/  UIMAD UR4, UR5, UR4, URZ ;  /* 0x00000004050472a4 */ /* 0x002fc4000f8e02ff */
[----:B0-----:R-:W-:-:S05]  /*00b0*/  IMAD R0, R0, UR5, R7 ;  /* 0x0000000500007c24 */ /* 0x001fca000f8e0207 */
[----:B--2---:R-:W-:-:S13]  /*00c0*/  ISETP.GE.AND P0, PT, R0, UR6, PT ;  /* 0x0000000600007c0c */ /* 0x004fda000bf06270 */
[----:B----4-:R-:W-:Y:S05]  /*00d0*/  @P0 BRA `(.L_x_1) ;  /* 0x00000000001c0947 */ /* 0x010fea0003800000 */
[----:B------:R-:W0:Y:S02]  /*00e0*/  LDC.64 R4, c[0x0][0x380] ;  /* 0x0000e000ff047b82 */ /* 0x000e240000000a00 */
.L_x_2:
[----:B0-----:R-:W-:-:S06]  /*00f0*/  IMAD.WIDE R2, R0, 0x4, R4 ;  /* 0x0000000400027825 */ /* 0x001fcc00078e0204 */
[----:B------:R-:W2:Y:S01]  /*0100*/  LDG.E.CONSTANT R3, desc[UR8][R2.64] ;  /* 0x0000000802037981 */ /* 0x000ea2000c1e9900 */
[----:B------:R-:W-:-:S04]  /*0110*/  IADD3 R0, PT, PT, R0, UR4, RZ ;  /* 0x0000000400007c10 */ /* 0x000fc8000fffe0ff */
[----:B------:R-:W-:Y:S01]  /*0120*/  ISETP.GE.AND P0, PT, R0, UR6, PT ;  /* 0x0000000600007c0c */ /* 0x000fe2000bf06270 */
[----:B--2---:R-:W-:-:S12]  /*0130*/  FADD R6, R3, R6 ;  /* 0x0000000603067221 */ /* 0x004fd80000000000 */
[----:B------:R-:W-:Y:S05]  /*0140*/  @!P0 BRA `(.L_x_2) ;  /* 0xfffffffc00e88947 */ /* 0x000fea000383ffff */
.L_x_1:
[----:B------:R-:W-:Y:S05]  /*0150*/  BSYNC.RECONVERGENT B0 ;  /* 0x0000000000007941 */ /* 0x000fea0003800200 */
.L_x_0:
[----:B------:R-:W0:Y:S01]  /*0160*/  S2UR UR6, SR_CgaCtaId ;  /* 0x00000000000679c3 */ /* 0x000e220000008800 */
[----:B------:R-:W-:Y:S01]  /*0170*/  UMOV UR4, 0x400 ;  /* 0x0000040000047882 */ /* 0x000fe20000000000 */
[----:B------:R-:W-:Y:S01]  /*0180*/  UISETP.GE.U32.AND UP0, UPT, UR5, 0x42, UPT ;  /* 0x000000420500788c */ /* 0x000fe2000bf06070 */
[C---:B------:R-:W-:Y:S02]  /*0190*/  ISETP.GT.AND P1, PT, R7.reuse, 0x1f, PT ;  /* 0x0000001f0700780c */ /* 0x040fe40003f24270 */
[----:B------:R-:W-:Y:S01]  /*01a0*/  ISETP.NE.AND P2, PT, R7, RZ, PT ;  /* 0x000000ff0700720c */ /* 0x000fe20003f45270 */
[----:B0-----:R-:W-:-:S06]  /*01b0*/  ULEA UR4, UR6, UR4, 0x18 ;  /* 0x0000000406047291 */ /* 0x001fcc000f8ec0ff */
[----:B------:R-:W-:-:S05]  /*01c0*/  LEA R3, R7, UR4, 0x2 ;  /* 0x0000000407037c11 */ /* 0x000fca000f8e10ff */
[----:B------:R0:W-:Y:S01]  /*01d0*/  STS [R3], R6 ;  /* 0x0000000603007388 */ /* 0x0001e20000000800 */
[----:B------:R-:W-:Y:S06]  /*01e0*/  BAR.SYNC.DEFER_BLOCKING 0x0 ;  /* 0x0000000000007b1d */ /* 0x000fec0000010000 */
[----:B------:R-:W-:Y:S05]  /*01f0*/  BRA.U !UP0, `(.L_x_3) ;  /* 0x0000000108307547 */ /* 0x000fea000b800000 */
.L_x_4:
[----:B------:R-:W-:Y:S01]  /*0200*/  UMOV UR6, UR5 ;  /* 0x0000000500067c82 */ /* 0x000fe20008000000 */
[----:B------:R-:W-:Y:S02]  /*0210*/  USHF.R.U32.HI UR5, URZ, 0x1, UR5 ;  /* 0x00000001ff057899 */ /* 0x000fe40008011605 */
[----:B------:R-:W-:-:S04]  /*0220*/  UISETP.GT.U32.AND UP0, UPT, UR6, 0x83, UPT ;  /* 0x000000830600788c */ /* 0x000fc8000bf04070 */
[----:B------:R-:W-:-:S13]  /*0230*/  ISETP.GE.U32.AND P0, PT, R7, UR5, PT ;  /* 0x0000000507007c0c */ /* 0x000fda000bf06070 */
[----:B-1----:R-:W-:-:S04]  /*0240*/  @!P0 IADD3 R0, PT, PT, R7, UR5, RZ ;  /* 0x0000000507008c10 */ /* 0x002fc8000fffe0ff */
[----:B------:R-:W-:Y:S02]  /*0250*/  @!P0 LEA R2, R0, UR4, 0x2 ;  /* 0x0000000400028c11 */ /* 0x000fe4000f8e10ff */
[----:B------:R-:W-:Y:S04]  /*0260*/  @!P0 LDS R0, [R3] ;  /* 0x0000000003008984 */ /* 0x000fe80000000800 */
[----:B------:R-:W1:Y:S02]  /*0270*/  @!P0 LDS R5, [R2] ;  /* 0x0000000002058984 */ /* 0x000e640000000800 */
[----:B-1----:R-:W-:-:S05]  /*0280*/  @!P0 FADD R0, R0, R5 ;  /* 0x0000000500008221 */ /* 0x002fca0000000000 */
[----:B------:R1:W-:Y:S01]  /*0290*/  @!P0 STS [R3], R0 ;  /* 0x0000000003008388 */ /* 0x0003e20000000800 */
[----:B------:R-:W-:Y:S06]  /*02a0*/  BAR.SYNC.DEFER_BLOCKING 0x0 ;  /* 0x0000000000007b1d */ /* 0x000fec0000010000 */
[----:B------:R-:W-:Y:S05]  /*02b0*/  BRA.U UP0, `(.L_x_4) ;  /* 0xfffffffd00d07547 */ /* 0x000fea000b83ffff */
.L_x_3:
[----:B------:R-:W-:Y:S04]  /*02c0*/  BSSY.RECONVERGENT B0, `(.L_x_5) ;  /* 0x000001a000007945 */ /* 0x000fe80003800200 */
[----:B------:R-:W-:Y:S05]  /*02d0*/  @P1 BRA `(.L_x_6) ;  /* 0x0000000000601947 */ /* 0x000fea0003800000 */
[----:B-1----:R-:W-:Y:S04]  /*02e0*/  LDS R0, [R3] ;  /* 0x0000000003007984 */ /* 0x002fe80000000800 */
[----:B------:R-:W1:Y:S02]  /*02f0*/  LDS R5, [R3+0x80] ;  /* 0x0000800003057984 */ /* 0x000e640000000800 */
[----:B-1----:R-:W-:-:S05]  /*0300*/  FADD R0, R0, R5 ;  /* 0x0000000500007221 */ /* 0x002fca0000000000 */
[----:B------:R-:W-:Y:S04]  /*0310*/  STS [R3], R0 ;  /* 0x0000000003007388 */ /* 0x000fe80000000800 */
[----:B------:R-:W-:Y:S04]  /*0320*/  LDS R2, [R3+0x40] ;  /* 0x0000400003027984 */ /* 0x000fe80000000800 */
[----:B------:R-:W1:Y:S02]  /*0330*/  LDS R5, [R3] ;  /* 0x0000000003057984 */ /* 0x000e640000000800 */
[----:B-1----:R-:W-:-:S05]  /*0340*/  FADD R2, R2, R5 ;  /* 0x0000000502027221 */ /* 0x002fca0000000000 */
[----:B------:R-:W-:Y:S04]  /*0350*/  STS [R3], R2 ;  /* 0x0000000203007388 */ /* 0x000fe80000000800 */
[----:B------:R-:W-:Y:S04]  /*0360*/  LDS R4, [R3+0x20] ;  /* 0x0000200003047984 */ /* 0x000fe80000000800 */
[----:B------:R-:W1:Y:S02]  /*0370*/  LDS R5, [R3] ;  /* 0x0000000003057984 */ /* 0x000e640000000800 */
[----:B-1----:R-:W-:-:S05]  /*0380*/  FADD R4, R4, R5 ;  /* 0x0000000504047221 */ /* 0x002fca0000000000 */
[----:B------:R-:W-:Y:S04]  /*0390*/  STS [R3], R4 ;  /* 0x0000000403007388 */ /* 0x000fe80000000800 */
[----:B------:R-:W-:Y:S04]  /*03a0*/  LDS R5, [R3+0x10] ;  /* 0x0000100003057984 */ /* 0x000fe80000000800 */
[----:B0-----:R-:W0:Y:S02]  /*03b0*/  LDS R6, [R3] ;  /* 0x0000000003067984 */ /* 0x001e240000000800 */
[----:B0-----:R-:W-:-:S05]  /*03c0*/  FADD R6, R5, R6 ;  /* 0x0000000605067221 */ /* 0x001fca0000000000 */
[----:B------:R-:W-:Y:S04]  /*03d0*/  STS [R3], R6 ;  /* 0x0000000603007388 */ /* 0x000fe80000000800 */
[----:B------:R-:W-:Y:S04]  /*03e0*/  LDS R0, [R3+0x8] ;  /* 0x0000080003007984 */ /* 0x000fe80000000800 */
[----:B------:R-:W0:Y:S02]  /*03f0*/  LDS R5, [R3] ;  /* 0x0000000003057984 */ /* 0x000e240000000800 */
[----:B0-----:R-:W-:-:S05]  /*0400*/  FADD R0, R0, R5 ;  /* 0x0000000500007221 */ /* 0x001fca0000000000 */
[----:B------:R-:W-:Y:S04]  /*0410*/  STS [R3], R0 ;  /* 0x0000000003007388 */ /* 0x000fe80000000800 */
[----:B------:R-:W-:Y:S04]  /*0420*/  LDS R2, [R3+0x4] ;  /* 0x0000040003027984 */ /* 0x000fe80000000800 */
[----:B------:R-:W0:Y:S02]  /*0430*/  LDS R5, [R3] ;  /* 0x0000000003057984 */ /* 0x000e240000000800 */
[----:B0-----:R-:W-:-:S05]  /*0440*/  FADD R2, R2, R5 ;  /* 0x0000000502027221 */ /* 0x001fca0000000000 */
[----:B------:R2:W-:Y:S02]  /*0450*/  STS [R3], R2 ;  /* 0x0000000203007388 */ /* 0x0005e40000000800 */
.L_x_6:
[----:B------:R-:W-:Y:S05]  /*0460*/  BSYNC.RECONVERGENT B0 ;  /* 0x0000000000007941 */ /* 0x000fea0003800200 */
.L_x_5:
[----:B------:R-:W-:Y:S05]  /*0470*/  @P2 EXIT ;  /* 0x000000000000294d */ /* 0x000fea0003800000 */
[----:B------:R-:W3:Y:S01]  /*0480*/  S2UR UR5, SR_CgaCtaId ;  /* 0x00000000000579c3 */ /* 0x000ee20000008800 */
[----:B------:R-:W-:-:S07]  /*0490*/  UMOV UR4, 0x400 ;  /* 0x0000040000047882 */ /* 0x000fce0000000000 */
[----:B012---:R-:W0:Y:S01]  /*04a0*/  LDC.64 R2, c[0x0][0x388] ;  /* 0x0000e200ff027b82 */ /* 0x007e220000000a00 */
[----:B---3--:R-:W-:-:S09]  /*04b0*/  ULEA UR4, UR5, UR4, 0x18 ;  /* 0x0000000405047291 */ /* 0x008fd2000f8ec0ff */
[----:B------:R-:W0:Y:S04]  /*04c0*/  LDS R5, [UR4] ;  /* 0x00000004ff057984 */ /* 0x000e280008000800 */
[----:B0-----:R-:W-:Y:S01]  /*04d0*/  REDG.E.ADD.F32.FTZ.RN.STRONG.GPU desc[UR8][R2.64], R5 ;  /* 0x00000005020079a6 */ /* 0x001fe2000c12f308 */
[----:B------:R-:W-:Y:S05]  /*04e0*/  EXIT ;  /* 0x000000000000794d */ /* 0x000fea0003800000 */
.L_x_7:
[----:B------:R-:W-:-:S00]  /*04f0*/  BRA `(.L_x_7) ;  /* 0xfffffffc00fc7947 */ /* 0x000fc0000383ffff */
[----:B------:R-:W-:-:S00]  /*0500*/  NOP ;  /* 0x0000000000007918 */ /* 0x000fc00000000000 */
[----:B------:R-:W-:-:S00]  /*0510*/  NOP ;  /* 0x0000000000007918 */ /* 0x000fc00000000000 */
[----:B------:R-:W-:-:S00]  /*0520*/  NOP ;  /* 0x0000000000007918 */ /* 0x000fc00000000000 */
[----:B------:R-:W-:-:S00]  /*0530*/  NOP ;  /* 0x0000000000007918 */ /* 0x000fc00000000000 */
[----:B------:R-:W-:-:S00]  /*0540*/  NOP ;  /* 0x0000000000007918 */ /* 0x000fc00000000000 */
[----:B------:R-:W-:-:S00]  /*0550*/  NOP ;  /* 0x0000000000007918 */ /* 0x000fc00000000000 */
[----:B------:R-:W-:-:S00]  /*0560*/  NOP ;  /* 0x0000000000007918 */ /* 0x000fc00000000000 */
[----:B------:R-:W-:-:S00]  /*0570*/  NOP ;  /* 0x0000000000007918 */ /* 0x000fc00000000000 */
.L_x_8:


//--------------------- .nv.shared.reducesum      --------------------------
	.section	.nv.shared.reducesum,"aw",@nobits
	.sectionflags	@""
	.align	4
.nv.shared.reducesum:
	.zero		3072


//--------------------- .nv.shared.reserved.0     --------------------------
	.section	.nv.shared.reserved.0,"aw",@nobits
	.weak		__nv_reservedSMEM_offset_0_alias
	.size		__nv_reservedSMEM_offset_0_alias, 0, 64
	.other		__nv_reservedSMEM_offset_0_alias,@"STO_CUDA_RESERVED_SHARED STV_DEFAULT"
__nv_reservedSMEM_offset_0_alias:
	.zero		0
	.zero		64


//--------------------- .nv.constant0.reducesum   --------------------------
	.section	.nv.constant0.reducesum,"a",@progbits
	.sectionflags	@""
	.align	4
.nv.constant0.reducesum:
	.zero		920


//--------------------- SYMBOLS --------------------------

	.type		.nv.reservedSmem.offset0,@object
	.size		.nv.reservedSmem.offset0,0x4
	.type		.nv.reservedSmem.cap,@object
	.size		.nv.reservedSmem.cap,0x4
